	.headerflags	@"EF_CUDA_TEXMODE_UNIFIED EF_CUDA_64BIT_ADDRESS EF_CUDA_ACCELERATORS EF_CUDA_SM90 EF_CUDA_VIRTUAL_SM(EF_CUDA_SM90)"
	.elftype	@"ET_EXEC"


//--------------------- .nv.info                  --------------------------
	.section	.nv.info,"",@"SHT_CUDA_INFO"
	.align	4


	//----- nvinfo : EIATTR_REGCOUNT
	.align		4
        /*0000*/ 	.byte	0x04, 0x2f
        /*0002*/ 	.short	(.L_3 - .L_2)
	.align		4
.L_2:
        /*0004*/ 	.word	index@(triton_poi_fused_clone_2)
        /*0008*/ 	.word	0x0000001c


	//----- nvinfo : EIATTR_MIN_STACK_SIZE
	.align		4
.L_3:
        /*000c*/ 	.byte	0x04, 0x12
        /*000e*/ 	.short	(.L_5 - .L_4)
	.align		4
.L_4:
        /*0010*/ 	.word	index@(triton_poi_fused_clone_2)
        /*0014*/ 	.word	0x00000020


	//----- nvinfo : EIATTR_FRAME_SIZE
	.align		4
.L_5:
        /*0018*/ 	.byte	0x04, 0x11
        /*001a*/ 	.short	(.L_7 - .L_6)
	.align		4
.L_6:
        /*001c*/ 	.word	index@(triton_poi_fused_clone_2)
        /*0020*/ 	.word	0x00000020


	//----- nvinfo : EIATTR_MIN_STACK_SIZE
	.align		4
.L_7:
        /*0024*/ 	.byte	0x04, 0x12
        /*0026*/ 	.short	(.L_9 - .L_8)
	.align		4
.L_8:
        /*0028*/ 	.word	index@(triton_poi_fused_clone_2)
        /*002c*/ 	.word	0x00000020
.L_9:


//--------------------- .nv.info.triton_poi_fused_clone_2 --------------------------
	.section	.nv.info.triton_poi_fused_clone_2,"",@"SHT_CUDA_INFO"
	.sectionflags	@""
	.align	4


	//----- nvinfo : EIATTR_CUDA_API_VERSION
	.align		4
        /*0000*/ 	.byte	0x04, 0x37
        /*0002*/ 	.short	(.L_11 - .L_10)
.L_10:
        /*0004*/ 	.word	0x0000007c


	//----- nvinfo : EIATTR_KPARAM_INFO
	.align		4
.L_11:
        /*0008*/ 	.byte	0x04, 0x17
        /*000a*/ 	.short	(.L_13 - .L_12)
.L_12:
        /*000c*/ 	.word	0x00000000
        /*0010*/ 	.short	0x0006
        /*0012*/ 	.short	0x0028
        /*0014*/ 	.byte	0x00, 0xf4, 0x21, 0x00


	//----- nvinfo : EIATTR_KPARAM_INFO
	.align		4
.L_13:
        /*0018*/ 	.byte	0x04, 0x17
        /*001a*/ 	.short	(.L_15 - .L_14)
.L_14:
        /*001c*/ 	.word	0x00000000
        /*0020*/ 	.short	0x0005
        /*0022*/ 	.short	0x0020
        /*0024*/ 	.byte	0x00, 0xf0, 0x11, 0x00


	//----- nvinfo : EIATTR_KPARAM_INFO
	.align		4
.L_15:
        /*0028*/ 	.byte	0x04, 0x17
        /*002a*/ 	.short	(.L_17 - .L_16)
.L_16:
        /*002c*/ 	.word	0x00000000
        /*0030*/ 	.short	0x0004
        /*0032*/ 	.short	0x001c
        /*0034*/ 	.byte	0x00, 0xf0, 0x11, 0x00


	//----- nvinfo : EIATTR_KPARAM_INFO
	.align		4
.L_17:
        /*0038*/ 	.byte	0x04, 0x17
        /*003a*/ 	.short	(.L_19 - .L_18)
.L_18:
        /*003c*/ 	.word	0x00000000
        /*0040*/ 	.short	0x0003
        /*0042*/ 	.short	0x0018
        /*0044*/ 	.byte	0x00, 0xf0, 0x11, 0x00


	//----- nvinfo : EIATTR_KPARAM_INFO
	.align		4
.L_19:
        /*0048*/ 	.byte	0x04, 0x17
        /*004a*/ 	.short	(.L_21 - .L_20)
.L_20:
        /*004c*/ 	.word	0x00000000
        /*0050*/ 	.short	0x0002
        /*0052*/ 	.short	0x0010
        /*0054*/ 	.byte	0x00, 0xf4, 0x21, 0x00


	//----- nvinfo : EIATTR_KPARAM_INFO
	.align		4
.L_21:
        /*0058*/ 	.byte	0x04, 0x17
        /*005a*/ 	.short	(.L_23 - .L_22)
.L_22:
        /*005c*/ 	.word	0x00000000
        /*0060*/ 	.short	0x0001
        /*0062*/ 	.short	0x0008
        /*0064*/ 	.byte	0x00, 0xf4, 0x21, 0x00


	//----- nvinfo : EIATTR_KPARAM_INFO
	.align		4
.L_23:
        /*0068*/ 	.byte	0x04, 0x17
        /*006a*/ 	.short	(.L_25 - .L_24)
.L_24:
        /*006c*/ 	.word	0x00000000
        /*0070*/ 	.short	0x0000
        /*0072*/ 	.short	0x0000
        /*0074*/ 	.byte	0x00, 0xf4, 0x21, 0x00


	//----- nvinfo : EIATTR_SPARSE_MMA_MASK
	.align		4
.L_25:
        /*0078*/ 	.byte	0x03, 0x50
        /*007a*/ 	.short	0x0000


	//----- nvinfo : EIATTR_MAXREG_COUNT
	.align		4
        /*007c*/ 	.byte	0x03, 0x1b
        /*007e*/ 	.short	0x00ff


	//----- nvinfo : EIATTR_EXIT_INSTR_OFFSETS
	.align		4
        /*0080*/ 	.byte	0x04, 0x1c
        /*0082*/ 	.short	(.L_27 - .L_26)


	//   ....[0]....
.L_26:
        /*0084*/ 	.word	0x00001bb0


	//----- nvinfo : EIATTR_REQNTID
	.align		4
.L_27:
        /*0088*/ 	.byte	0x04, 0x10
        /*008a*/ 	.short	(.L_29 - .L_28)
.L_28:
        /*008c*/ 	.word	0x00000040
        /*0090*/ 	.word	0x00000001
        /*0094*/ 	.word	0x00000001


	//----- nvinfo : EIATTR_CRS_STACK_SIZE
	.align		4
.L_29:
        /*0098*/ 	.byte	0x04, 0x1e
        /*009a*/ 	.short	(.L_31 - .L_30)
.L_30:
        /*009c*/ 	.word	0x00000000


	//----- nvinfo : EIATTR_CBANK_PARAM_SIZE
	.align		4
.L_31:
        /*00a0*/ 	.byte	0x03, 0x19
        /*00a2*/ 	.short	0x0030


	//----- nvinfo : EIATTR_PARAM_CBANK
	.align		4
        /*00a4*/ 	.byte	0x04, 0x0a
        /*00a6*/ 	.short	(.L_33 - .L_32)
	.align		4
.L_32:
        /*00a8*/ 	.word	index@(.nv.constant0.triton_poi_fused_clone_2)
        /*00ac*/ 	.short	0x0210
        /*00ae*/ 	.short	0x0030


	//----- nvinfo : EIATTR_SW_WAR
	.align		4
.L_33:
        /*00b0*/ 	.byte	0x04, 0x36
        /*00b2*/ 	.short	(.L_35 - .L_34)
.L_34:
        /*00b4*/ 	.word	0x00000008
.L_35:


//--------------------- .nv.callgraph             --------------------------
	.section	.nv.callgraph,"",@"SHT_CUDA_CALLGRAPH"
	.align	4
	.sectionentsize	8
	.align		4
        /*0000*/ 	.word	0x00000000
	.align		4
        /*0004*/ 	.word	0xffffffff
	.align		4
        /*0008*/ 	.word	0x00000000
	.align		4
        /*000c*/ 	.word	0xfffffffe
	.align		4
        /*0010*/ 	.word	0x00000000
	.align		4
        /*0014*/ 	.word	0xfffffffd
	.align		4
        /*0018*/ 	.word	0x00000000
	.align		4
        /*001c*/ 	.word	0xfffffffc


//--------------------- .nv.constant4             --------------------------
	.section	.nv.constant4,"a",@progbits
	.align	8
	.align		8
.nv.constant4:
        /*0000*/ 	.dword	_$_str
	.align		8
        /*0008*/ 	.dword	__cudart_i2opi_f


//--------------------- .text.triton_poi_fused_clone_2 --------------------------
	.section	.text.triton_poi_fused_clone_2,"ax",@progbits
	.align	128
        .global         triton_poi_fused_clone_2
        .type           triton_poi_fused_clone_2,@function
        .size           triton_poi_fused_clone_2,(.L_x_13 - triton_poi_fused_clone_2)
        .other          triton_poi_fused_clone_2,@"STO_CUDA_ENTRY STV_DEFAULT"
triton_poi_fused_clone_2:
.text.triton_poi_fused_clone_2:
[----:B------:R-:W0:Y:S08]  /*0000*/  LDC R1, c[0x0][0x28] ;  /* 0x00000a00ff017b82 */ /* 0x000e300000000800 */
[----:B------:R-:W1:Y:S01]  /*0010*/  LDC R0, c[0x0][0x228] ;  /* 0x00008a00ff007b82 */ /* 0x000e620000000800 */
[----:B------:R-:W2:Y:S01]  /*0020*/  S2R R2, SR_TID.X ;  /* 0x0000000000027919 */ /* 0x000ea20000002100 */
[----:B------:R-:W-:Y:S01]  /*0030*/  ULDC.64 UR4, c[0x0][0x208] ;  /* 0x0000820000047ab9 */ /* 0x000fe20000000a00 */
[----:B0-----:R-:W-:Y:S01]  /*0040*/  VIADD R1, R1, 0xffffffe0 ;  /* 0xffffffe001017836 */ /* 0x001fe20000000000 */
[----:B------:R-:W0:Y:S04]  /*0050*/  S2R R9, SR_CTAID.X ;  /* 0x0000000000097919 */ /* 0x000e280000002500 */
[----:B------:R-:W3:Y:S01]  /*0060*/  LDC R4, c[0x0][0x22c] ;  /* 0x00008b00ff047b82 */ /* 0x000ee20000000800 */
[----:B-1----:R-:W-:-:S04]  /*0070*/  IABS R6, R0 ;  /* 0x0000000000067213 */ /* 0x002fc80000000000 */
[----:B------:R-:W1:Y:S01]  /*0080*/  I2F.RP R7, R6 ;  /* 0x0000000600077306 */ /* 0x000e620000209400 */
[----:B---3--:R-:W-:Y:S01]  /*0090*/  IABS R5, R4 ;  /* 0x0000000400057213 */ /* 0x008fe20000000000 */
[----:B--2---:R-:W-:-:S06]  /*00a0*/  IMAD.SHL.U32 R2, R2, 0x2, RZ ;  /* 0x0000000202027824 */ /* 0x004fcc00078e00ff */
[----:B------:R-:W2:Y:S01]  /*00b0*/  I2F.RP R11, R5 ;  /* 0x00000005000b7306 */ /* 0x000ea20000209400 */
[----:B0-----:R-:W-:Y:S02]  /*00c0*/  SHF.R.S32.HI R8, RZ, 0x18, R9 ;  /* 0x00000018ff087819 */ /* 0x001fe40000011409 */
[----:B------:R-:W-:Y:S02]  /*00d0*/  LOP3.LUT R2, R2, 0x7e, RZ, 0xc0, !PT ;  /* 0x0000007e02027812 */ /* 0x000fe400078ec0ff */
[----:B------:R-:W-:-:S03]  /*00e0*/  SGXT R8, R8, 0x1 ;  /* 0x000000010808781a */ /* 0x000fc60000000200 */
[----:B-1----:R-:W0:Y:S01]  /*00f0*/  MUFU.RCP R7, R7 ;  /* 0x0000000700077308 */ /* 0x002e220000001000 */
[----:B------:R-:W-:Y:S02]  /*0100*/  IMAD R9, R9, 0x80, R2 ;  /* 0x0000008009097824 */ /* 0x000fe400078e0202 */
[----:B------:R-:W-:-:S03]  /*0110*/  IMAD.MOV.U32 R2, RZ, RZ, RZ ;  /* 0x000000ffff027224 */ /* 0x000fc600078e00ff */
[----:B------:R-:W-:Y:S02]  /*0120*/  LEA.HI R10, R8, R9, RZ, 0x7 ;  /* 0x00000009080a7211 */ /* 0x000fe400078f38ff */
[----:B--2---:R-:W1:Y:S01]  /*0130*/  MUFU.RCP R11, R11 ;  /* 0x0000000b000b7308 */ /* 0x004e620000001000 */
[----:B0-----:R-:W-:Y:S01]  /*0140*/  VIADD R3, R7, 0xffffffe ;  /* 0x0ffffffe07037836 */ /* 0x001fe20000000000 */
[----:B------:R-:W-:Y:S02]  /*0150*/  SHF.R.S32.HI R7, RZ, 0x7, R10 ;  /* 0x00000007ff077819 */ /* 0x000fe4000001140a */
[----:B------:R-:W-:Y:S02]  /*0160*/  LOP3.LUT R10, R10, 0xffffff80, RZ, 0xc0, !PT ;  /* 0xffffff800a0a7812 */ /* 0x000fe400078ec0ff */
[----:B------:R-:W-:Y:S02]  /*0170*/  IABS R14, R7 ;  /* 0x00000007000e7213 */ /* 0x000fe40000000000 */
[----:B------:R-:W0:Y:S01]  /*0180*/  F2I.FTZ.U32.TRUNC.NTZ R3, R3 ;  /* 0x0000000300037305 */ /* 0x000e22000021f000 */
[----:B------:R-:W-:Y:S01]  /*0190*/  ISETP.GE.AND P2, PT, R7, RZ, PT ;  /* 0x000000ff0700720c */ /* 0x000fe20003f46270 */
[----:B-1----:R-:W-:-:S02]  /*01a0*/  VIADD R12, R11, 0xffffffe ;  /* 0x0ffffffe0b0c7836 */ /* 0x002fc40000000000 */
[----:B------:R-:W-:Y:S01]  /*01b0*/  IMAD.MOV.U32 R11, RZ, RZ, R14 ;  /* 0x000000ffff0b7224 */ /* 0x000fe200078e000e */
[----:B------:R-:W-:Y:S01]  /*01c0*/  IABS R14, R9 ;  /* 0x00000009000e7213 */ /* 0x000fe20000000000 */
[----:B------:R-:W-:Y:S01]  /*01d0*/  IMAD.IADD R15, R9, 0x1, -R10 ;  /* 0x00000001090f7824 */ /* 0x000fe200078e0a0a */
[----:B0-----:R-:W-:-:S05]  /*01e0*/  IADD3 R13, RZ, -R3, RZ ;  /* 0x80000003ff0d7210 */ /* 0x001fca0007ffe0ff */
[----:B------:R-:W-:-:S04]  /*01f0*/  IMAD R13, R13, R6, RZ ;  /* 0x000000060d0d7224 */ /* 0x000fc800078e02ff */
[----:B------:R-:W-:Y:S01]  /*0200*/  IMAD.HI.U32 R2, R3, R13, R2 ;  /* 0x0000000d03027227 */ /* 0x000fe200078e0002 */
[----:B------:R-:W-:Y:S01]  /*0210*/  PRMT R13, R15, 0x8880, RZ ;  /* 0x000088800f0d7816 */ /* 0x000fe200000000ff */
[----:B------:R-:W0:Y:S04]  /*0220*/  F2I.FTZ.U32.TRUNC.NTZ R3, R12 ;  /* 0x0000000c00037305 */ /* 0x000e28000021f000 */
[----:B------:R-:W-:-:S05]  /*0230*/  IMAD.HI.U32 R2, R2, R11, RZ ;  /* 0x0000000b02027227 */ /* 0x000fca00078e00ff */
[----:B------:R-:W-:-:S05]  /*0240*/  IADD3 R2, -R2, RZ, RZ ;  /* 0x000000ff02027210 */ /* 0x000fca0007ffe1ff */
[----:B------:R-:W-:Y:S01]  /*0250*/  IMAD R11, R6, R2, R11 ;  /* 0x00000002060b7224 */ /* 0x000fe200078e020b */
[----:B------:R-:W-:Y:S01]  /*0260*/  PRMT R2, R13, 0x7710, RZ ;  /* 0x000077100d027816 */ /* 0x000fe200000000ff */
[----:B0-----:R-:W-:-:S03]  /*0270*/  IMAD.MOV R10, RZ, RZ, -R3 ;  /* 0x000000ffff0a7224 */ /* 0x001fc600078e0a03 */
[----:B------:R-:W-:Y:S01]  /*0280*/  ISETP.GT.U32.AND P0, PT, R6, R11, PT ;  /* 0x0000000b0600720c */ /* 0x000fe20003f04070 */
[----:B------:R-:W-:Y:S01]  /*0290*/  IMAD R13, R10, R5, RZ ;  /* 0x000000050a0d7224 */ /* 0x000fe200078e02ff */
[----:B------:R-:W-:-:S04]  /*02a0*/  SHF.R.U32.HI R2, RZ, 0x9, R2 ;  /* 0x00000009ff027819 */ /* 0x000fc80000011602 */
[----:B------:R-:W-:Y:S01]  /*02b0*/  LOP3.LUT R10, R2, 0x3f, RZ, 0xc0, !PT ;  /* 0x0000003f020a7812 */ /* 0x000fe200078ec0ff */
[----:B------:R-:W-:-:S04]  /*02c0*/  IMAD.MOV.U32 R2, RZ, RZ, RZ ;  /* 0x000000ffff027224 */ /* 0x000fc800078e00ff */
[----:B------:R-:W-:Y:S02]  /*02d0*/  IMAD.IADD R10, R15, 0x1, R10 ;  /* 0x000000010f0a7824 */ /* 0x000fe400078e020a */
[----:B------:R-:W-:Y:S01]  /*02e0*/  @!P0 IMAD.IADD R11, R11, 0x1, -R6 ;  /* 0x000000010b0b8824 */ /* 0x000fe200078e0a06 */
[----:B------:R-:W-:Y:S01]  /*02f0*/  ISETP.NE.AND P0, PT, R0, RZ, PT ;  /* 0x000000ff0000720c */ /* 0x000fe20003f05270 */
[----:B------:R-:W-:Y:S01]  /*0300*/  IMAD.HI.U32 R2, R3, R13, R2 ;  /* 0x0000000d03027227 */ /* 0x000fe200078e0002 */
[----:B------:R-:W-:Y:S02]  /*0310*/  LOP3.LUT R3, R10, 0xc0, RZ, 0xc0, !PT ;  /* 0x000000c00a037812 */ /* 0x000fe400078ec0ff */
[----:B------:R-:W-:Y:S02]  /*0320*/  ISETP.GT.U32.AND P1, PT, R6, R11, PT ;  /* 0x0000000b0600720c */ /* 0x000fe40003f24070 */
[----:B------:R-:W-:Y:S01]  /*0330*/  IADD3 R13, R9, 0x1, RZ ;  /* 0x00000001090d7810 */ /* 0x000fe20007ffe0ff */
[----:B------:R-:W-:-:S03]  /*0340*/  IMAD.MOV R12, RZ, RZ, -R3 ;  /* 0x000000ffff0c7224 */ /* 0x000fc600078e0a03 */
[----:B------:R-:W-:Y:S01]  /*0350*/  LEA.HI R10, R8, R13, RZ, 0x7 ;  /* 0x0000000d080a7211 */ /* 0x000fe200078f38ff */
[----:B------:R-:W-:Y:S01]  /*0360*/  IMAD.HI.U32 R8, R2, R14, RZ ;  /* 0x0000000e02087227 */ /* 0x000fe200078e00ff */
[----:B------:R-:W-:Y:S01]  /*0370*/  PRMT R12, R12, 0x7710, RZ ;  /* 0x000077100c0c7816 */ /* 0x000fe200000000ff */
[----:B------:R-:W0:Y:S01]  /*0380*/  LDC.64 R2, c[0x0][0x218] ;  /* 0x00008600ff027b82 */ /* 0x000e220000000a00 */
[----:B------:R-:W-:Y:S01]  /*0390*/  LOP3.LUT R10, R10, 0xff80, RZ, 0xc0, !PT ;  /* 0x0000ff800a0a7812 */ /* 0x000fe200078ec0ff */
[----:B------:R-:W-:Y:S02]  /*03a0*/  IMAD.MOV R16, RZ, RZ, -R8 ;  /* 0x000000ffff107224 */ /* 0x000fe400078e0a08 */
[----:B------:R-:W-:Y:S02]  /*03b0*/  IMAD.IADD R7, R15, 0x1, R12 ;  /* 0x000000010f077824 */ /* 0x000fe400078e020c */
[----:B------:R-:W-:Y:S01]  /*03c0*/  @!P1 IMAD.IADD R11, R11, 0x1, -R6 ;  /* 0x000000010b0b9824 */ /* 0x000fe200078e0a06 */
[----:B------:R-:W-:Y:S01]  /*03d0*/  IADD3 R6, R13, -R10, RZ ;  /* 0x8000000a0d067210 */ /* 0x000fe20007ffe0ff */
[----:B------:R-:W-:Y:S01]  /*03e0*/  IMAD R14, R5, R16, R14 ;  /* 0x00000010050e7224 */ /* 0x000fe200078e020e */
[----:B------:R-:W-:Y:S01]  /*03f0*/  LOP3.LUT R7, R7, 0xffff, RZ, 0xc0, !PT ;  /* 0x0000ffff07077812 */ /* 0x000fe200078ec0ff */
[----:B------:R-:W-:Y:S01]  /*0400*/  @!P2 IMAD.MOV R11, RZ, RZ, -R11 ;  /* 0x000000ffff0ba224 */ /* 0x000fe200078e0a0b */
[----:B------:R-:W-:-:S02]  /*0410*/  PRMT R10, R6, 0x8880, RZ ;  /* 0x00008880060a7816 */ /* 0x000fc400000000ff */
[----:B------:R-:W-:Y:S02]  /*0420*/  PRMT R7, R7, 0x8880, RZ ;  /* 0x0000888007077816 */ /* 0x000fe400000000ff */
[----:B------:R-:W-:Y:S02]  /*0430*/  PRMT R10, R10, 0x7710, RZ ;  /* 0x000077100a0a7816 */ /* 0x000fe400000000ff */
[----:B------:R-:W-:Y:S02]  /*0440*/  @!P0 LOP3.LUT R11, RZ, R0, RZ, 0x33, !PT ;  /* 0x00000000ff0b8212 */ /* 0x000fe400078e33ff */
[----:B------:R-:W-:Y:S02]  /*0450*/  SHF.R.U32.HI R10, RZ, 0x9, R10 ;  /* 0x00000009ff0a7819 */ /* 0x000fe4000001160a */
[----:B------:R-:W-:Y:S01]  /*0460*/  ISETP.GT.U32.AND P1, PT, R5, R14, PT ;  /* 0x0000000e0500720c */ /* 0x000fe20003f24070 */
[----:B------:R-:W-:Y:S01]  /*0470*/  IMAD R13, R7, R0, R11 ;  /* 0x00000000070d7224 */ /* 0x000fe200078e020b */
[----:B------:R-:W-:-:S03]  /*0480*/  LOP3.LUT R7, R10, 0x3f, RZ, 0xc0, !PT ;  /* 0x0000003f0a077812 */ /* 0x000fc600078ec0ff */
[----:B0-----:R-:W-:-:S04]  /*0490*/  IMAD.WIDE R12, R13, 0x4, R2 ;  /* 0x000000040d0c7825 */ /* 0x001fc800078e0202 */
[----:B------:R-:W-:Y:S01]  /*04a0*/  IMAD.IADD R7, R6, 0x1, R7 ;  /* 0x0000000106077824 */ /* 0x000fe200078e0207 */
[----:B------:R-:W2:Y:S03]  /*04b0*/  LDG.E.EL R10, desc[UR4][R12.64] ;  /* 0x000000040c0a7981 */ /* 0x000ea6000c2e1900 */
[----:B------:R-:W-:Y:S01]  /*04c0*/  @!P1 IMAD.IADD R14, R14, 0x1, -R5 ;  /* 0x000000010e0e9824 */ /* 0x000fe200078e0a05 */
[----:B------:R-:W-:-:S05]  /*04d0*/  LOP3.LUT R7, R7, 0xc0, RZ, 0xc0, !PT ;  /* 0x000000c007077812 */ /* 0x000fca00078ec0ff */
[----:B------:R-:W-:Y:S01]  /*04e0*/  IMAD.MOV R7, RZ, RZ, -R7 ;  /* 0x000000ffff077224 */ /* 0x000fe200078e0a07 */
[----:B------:R-:W-:Y:S02]  /*04f0*/  ISETP.GE.U32.AND P0, PT, R14, R5, PT ;  /* 0x000000050e00720c */ /* 0x000fe40003f06070 */
[----:B------:R-:W-:Y:S02]  /*0500*/  LOP3.LUT R5, R9, R4, RZ, 0x3c, !PT ;  /* 0x0000000409057212 */ /* 0x000fe400078e3cff */
[----:B------:R-:W-:Y:S02]  /*0510*/  PRMT R7, R7, 0x7710, RZ ;  /* 0x0000771007077816 */ /* 0x000fe400000000ff */
[----:B------:R-:W-:-:S03]  /*0520*/  ISETP.GE.AND P2, PT, R5, RZ, PT ;  /* 0x000000ff0500720c */ /* 0x000fc60003f46270 */
[----:B------:R-:W-:Y:S01]  /*0530*/  IMAD.IADD R5, R6, 0x1, R7 ;  /* 0x0000000106057824 */ /* 0x000fe200078e0207 */
[----:B------:R-:W-:Y:S01]  /*0540*/  @!P1 IADD3 R8, R8, 0x1, RZ ;  /* 0x0000000108089810 */ /* 0x000fe20007ffe0ff */
[----:B------:R-:W-:Y:S01]  /*0550*/  IMAD R17, R11, 0x400, R15 ;  /* 0x000004000b117824 */ /* 0x000fe200078e020f */
[----:B------:R-:W-:Y:S01]  /*0560*/  ISETP.NE.AND P1, PT, R4, RZ, PT ;  /* 0x000000ff0400720c */ /* 0x000fe20003f25270 */
[----:B------:R-:W0:Y:S01]  /*0570*/  LDC.64 R6, c[0x0][0x210] ;  /* 0x00008400ff067b82 */ /* 0x000e220000000a00 */
[----:B------:R-:W-:Y:S01]  /*0580*/  LOP3.LUT R5, R5, 0xffff, RZ, 0xc0, !PT ;  /* 0x0000ffff05057812 */ /* 0x000fe200078ec0ff */
[----:B------:R-:W-:-:S03]  /*0590*/  @P0 VIADD R8, R8, 0x1 ;  /* 0x0000000108080836 */ /* 0x000fc60000000000 */
[----:B------:R-:W-:Y:S01]  /*05a0*/  PRMT R5, R5, 0x8880, RZ ;  /* 0x0000888005057816 */ /* 0x000fe200000000ff */
[----:B------:R-:W-:-:S04]  /*05b0*/  @!P2 IMAD.MOV R8, RZ, RZ, -R8 ;  /* 0x000000ffff08a224 */ /* 0x000fc800078e0a08 */
[----:B------:R-:W-:Y:S02]  /*05c0*/  IMAD R5, R5, R0, R11 ;  /* 0x0000000005057224 */ /* 0x000fe400078e020b */
[----:B------:R-:W-:Y:S02]  /*05d0*/  @!P1 LOP3.LUT R8, RZ, R4, RZ, 0x33, !PT ;  /* 0x00000004ff089212 */ /* 0x000fe400078e33ff */
[----:B------:R-:W-:-:S05]  /*05e0*/  IMAD.WIDE R4, R5, 0x4, R2 ;  /* 0x0000000405047825 */ /* 0x000fca00078e0202 */
[----:B------:R-:W5:Y:S01]  /*05f0*/  LDG.E.EL R11, desc[UR4][R4.64] ;  /* 0x00000004040b7981 */ /* 0x000f62000c2e1900 */
[----:B------:R-:W-:Y:S01]  /*0600*/  LEA R17, R8, R17, 0x7 ;  /* 0x0000001108117211 */ /* 0x000fe200078e38ff */
[----:B------:R-:W-:Y:S04]  /*0610*/  BSSY B0, `(.L_x_0) ;  /* 0x0000045000007945 */ /* 0x000fe80003800000 */
[----:B0-----:R-:W-:-:S05]  /*0620*/  IMAD.WIDE R2, R17, 0x2, R6 ;  /* 0x0000000211027825 */ /* 0x001fca00078e0206 */
[----:B------:R0:W5:Y:S01]  /*0630*/  LDG.E.EL R12, desc[UR4][R2.64] ;  /* 0x00000004020c7981 */ /* 0x000162000c2e1900 */
[----:B--2---:R-:W-:-:S06]  /*0640*/  FMUL R0, R10, 0.63661974668502807617 ;  /* 0x3f22f9830a007820 */ /* 0x004fcc0000400000 */
[----:B------:R-:W1:Y:S01]  /*0650*/  F2I.FTZ.NTZ R0, R0 ;  /* 0x0000000000007305 */ /* 0x000e620000213100 */
[----:B------:R-:W-:-:S05]  /*0660*/  FADD.FTZ R14, |R10|, -RZ ;  /* 0x800000ff0a0e7221 */ /* 0x000fca0000010200 */
[----:B------:R-:W-:Y:S02]  /*0670*/  FSETP.GE.AND P2, PT, R14, 105615, PT ;  /* 0x47ce47800e00780b */ /* 0x000fe40003f46000 */
[----:B-1----:R-:W-:-:S05]  /*0680*/  I2FP.F32.S32 R13, R0 ;  /* 0x00000000000d7245 */ /* 0x002fca0000201400 */
[----:B------:R-:W-:-:S04]  /*0690*/  FFMA.FTZ R8, R13, -1.5707962512969970703, R10 ;  /* 0xbfc90fda0d087823 */ /* 0x000fc8000001000a */
[----:B------:R-:W-:Y:S01]  /*06a0*/  FFMA.FTZ R8, R13, -7.5497894158615963534e-08, R8 ;  /* 0xb3a221680d087823 */ /* 0x000fe20000010008 */
[----:B------:R-:W-:-:S03]  /*06b0*/  FSETP.NEU.AND P1, PT, R14, +INF , PT ;  /* 0x7f8000000e00780b */ /* 0x000fc60003f2d000 */
[----:B------:R-:W-:Y:S01]  /*06c0*/  FFMA.FTZ R13, R13, -5.3903029534742383927e-15, R8 ;  /* 0xa7c234c50d0d7823 */ /* 0x000fe20000010008 */
[----:B------:R-:W-:-:S03]  /*06d0*/  IMAD.MOV.U32 R14, RZ, RZ, R0 ;  /* 0x000000ffff0e7224 */ /* 0x000fc600078e0000 */
[----:B0-----:R-:W-:Y:S01]  /*06e0*/  IMAD.MOV.U32 R2, RZ, RZ, R13 ;  /* 0x000000ffff027224 */ /* 0x001fe200078e000d */
[----:B------:R-:W-:Y:S06]  /*06f0*/  @!P2 BRA `(.L_x_1) ;  /* 0x0000000000d8a947 */ /* 0x000fec0003800000 */
[----:B------:R-:W-:Y:S01]  /*0700*/  @!P1 FMUL.FTZ R2, RZ, R10 ;  /* 0x0000000aff029220 */ /* 0x000fe20000410000 */
[----:B------:R-:W-:Y:S01]  /*0710*/  @!P1 IMAD.MOV.U32 R0, RZ, RZ, RZ ;  /* 0x000000ffff009224 */ /* 0x000fe200078e00ff */
[----:B------:R-:W-:Y:S06]  /*0720*/  @!P1 BRA `(.L_x_1) ;  /* 0x0000000000cc9947 */ /* 0x000fec0003800000 */
[----:B------:R-:W-:Y:S01]  /*0730*/  SHF.R.U32.HI R8, RZ, 0x17, R10 ;  /* 0x00000017ff087819 */ /* 0x000fe2000001160a */
[----:B------:R-:W-:Y:S01]  /*0740*/  IMAD.SHL.U32 R3, R10, 0x100, RZ ;  /* 0x000001000a037824 */ /* 0x000fe200078e00ff */
[----:B------:R-:W-:Y:S01]  /*0750*/  HFMA2.MMA R0, -RZ, RZ, 0, 0 ;  /* 0x00000000ff007435 */ /* 0x000fe200000001ff */
[----:B------:R-:W-:Y:S01]  /*0760*/  IMAD.MOV.U32 R5, RZ, RZ, RZ ;  /* 0x000000ffff057224 */ /* 0x000fe200078e00ff */
[----:B------:R-:W-:Y:S01]  /*0770*/  LOP3.LUT R2, R8, 0xe0, RZ, 0xc0, !PT ;  /* 0x000000e008027812 */ /* 0x000fe200078ec0ff */
[----:B------:R-:W-:Y:S01]  /*0780*/  IMAD.MOV.U32 R16, RZ, RZ, RZ ;  /* 0x000000ffff107224 */ /* 0x000fe200078e00ff */
[----:B------:R-:W-:Y:S01]  /*0790*/  LOP3.LUT R3, R3, 0x80000000, RZ, 0xfc, !PT ;  /* 0x8000000003037812 */ /* 0x000fe200078efcff */
[----:B------:R-:W-:Y:S02]  /*07a0*/  ULDC.64 UR6, c[0x4][0x8] ;  /* 0x0100020000067ab9 */ /* 0x000fe40000000a00 */
[----:B------:R-:W-:Y:S02]  /*07b0*/  VIADD R4, R2, 0xffffff80 ;  /* 0xffffff8002047836 */ /* 0x000fe40000000000 */
[----:B------:R-:W-:-:S03]  /*07c0*/  IMAD.MOV.U32 R2, RZ, RZ, R1 ;  /* 0x000000ffff027224 */ /* 0x000fc600078e0001 */
[----:B------:R-:W-:-:S07]  /*07d0*/  SHF.R.U32.HI R4, RZ, 0x5, R4 ;  /* 0x00000005ff047819 */ /* 0x000fce0000011604 */
.L_x_2:
[----:B------:R-:W-:-:S04]  /*07e0*/  IADD3 R18, P0, R5, UR6, RZ ;  /* 0x0000000605127c10 */ /* 0x000fc8000ff1e0ff */
[----:B------:R-:W-:-:S05]  /*07f0*/  IADD3.X R19, R16, UR7, RZ, P0, !PT ;  /* 0x0000000710137c10 */ /* 0x000fca00087fe4ff */
[----:B------:R0:W2:Y:S01]  /*0800*/  LDG.E.CONSTANT R21, desc[UR4][R18.64] ;  /* 0x0000000412157981 */ /* 0x0000a2000c1e9900 */
[----:B------:R-:W-:-:S04]  /*0810*/  IADD3 R5, P3, R5, 0x4, RZ ;  /* 0x0000000405057810 */ /* 0x000fc80007f7e0ff */
[----:B------:R-:W-:Y:S01]  /*0820*/  ISETP.NE.U32.AND P0, PT, R5, 0x18, PT ;  /* 0x000000180500780c */ /* 0x000fe20003f05070 */
[----:B------:R-:W-:Y:S01]  /*0830*/  IMAD.X R16, RZ, RZ, R16, P3 ;  /* 0x000000ffff107224 */ /* 0x000fe200018e0610 */
[----:B0-----:R-:W-:Y:S01]  /*0840*/  MOV R18, R0 ;  /* 0x0000000000127202 */ /* 0x001fe20000000f00 */
[----:B------:R-:W-:-:S03]  /*0850*/  IMAD.MOV.U32 R19, RZ, RZ, RZ ;  /* 0x000000ffff137224 */ /* 0x000fc600078e00ff */
[----:B------:R-:W-:Y:S01]  /*0860*/  ISETP.NE.AND.EX P0, PT, R16, RZ, PT, P0 ;  /* 0x000000ff1000720c */ /* 0x000fe20003f05300 */
[----:B--2---:R-:W-:-:S04]  /*0870*/  IMAD.WIDE.U32 R20, R3, R21, R18 ;  /* 0x0000001503147225 */ /* 0x004fc800078e0012 */
[----:B------:R-:W-:Y:S01]  /*0880*/  IMAD.MOV.U32 R0, RZ, RZ, R21 ;  /* 0x000000ffff007224 */ /* 0x000fe200078e0015 */
[----:B------:R0:W-:Y:S02]  /*0890*/  STL [R2], R20 ;  /* 0x0000001402007387 */ /* 0x0001e40000100800 */
[----:B0-----:R-:W-:-:S05]  /*08a0*/  VIADD R2, R2, 0x4 ;  /* 0x0000000402027836 */ /* 0x001fca0000000000 */
[----:B------:R-:W-:Y:S05]  /*08b0*/  @P0 BRA `(.L_x_2) ;  /* 0xfffffffc00c80947 */ /* 0x000fea000383ffff */
[----:B------:R-:W-:Y:S01]  /*08c0*/  LOP3.LUT P0, RZ, R10, 0xf800000, RZ, 0xc0, !PT ;  /* 0x0f8000000aff7812 */ /* 0x000fe2000780c0ff */
[----:B------:R-:W-:Y:S01]  /*08d0*/  IMAD R16, R4, -0x4, R1 ;  /* 0xfffffffc04107824 */ /* 0x000fe200078e0201 */
[----:B------:R0:W-:Y:S04]  /*08e0*/  STL [R1+0x18], R0 ;  /* 0x0000180001007387 */ /* 0x0001e80000100800 */
[----:B------:R-:W2:Y:S04]  /*08f0*/  LDL R2, [R16+0x14] ;  /* 0x0000140010027983 */ /* 0x000ea80000100800 */
[----:B------:R-:W2:Y:S04]  /*0900*/  LDL R5, [R16+0x18] ;  /* 0x0000180010057983 */ /* 0x000ea80000100800 */
[----:B------:R-:W3:Y:S01]  /*0910*/  @P0 LDL R3, [R16+0x10] ;  /* 0x0000100010030983 */ /* 0x000ee20000100800 */
[----:B------:R-:W-:Y:S01]  /*0920*/  UMOV UR6, 0x54442d19 ;  /* 0x54442d1900067882 */ /* 0x000fe20000000000 */
[----:B------:R-:W-:Y:S01]  /*0930*/  UMOV UR7, 0x3bf921fb ;  /* 0x3bf921fb00077882 */ /* 0x000fe20000000000 */
[----:B--2---:R-:W-:-:S02]  /*0940*/  SHF.L.W.U32.HI R5, R2, R8, R5 ;  /* 0x0000000802057219 */ /* 0x004fc40000010e05 */
[----:B---3--:R-:W-:Y:S02]  /*0950*/  @P0 SHF.L.W.U32.HI R2, R3, R8, R2 ;  /* 0x0000000803020219 */ /* 0x008fe40000010e02 */
[----:B------:R-:W-:Y:S02]  /*0960*/  ISETP.GE.AND P0, PT, R10, RZ, PT ;  /* 0x000000ff0a00720c */ /* 0x000fe40003f06270 */
[C---:B------:R-:W-:Y:S02]  /*0970*/  SHF.L.W.U32.HI R3, R2.reuse, 0x2, R5 ;  /* 0x0000000202037819 */ /* 0x040fe40000010e05 */
[----:B------:R-:W-:Y:S02]  /*0980*/  SHF.L.U32 R2, R2, 0x2, RZ ;  /* 0x0000000202027819 */ /* 0x000fe400000006ff */
[----:B------:R-:W-:Y:S02]  /*0990*/  SHF.R.S32.HI R4, RZ, 0x1f, R3 ;  /* 0x0000001fff047819 */ /* 0x000fe40000011403 */
[----:B0-----:R-:W-:-:S02]  /*09a0*/  SHF.R.U32.HI R0, RZ, 0x1e, R5 ;  /* 0x0000001eff007819 */ /* 0x001fc40000011605 */
[C---:B------:R-:W-:Y:S02]  /*09b0*/  LOP3.LUT R18, R4.reuse, R2, RZ, 0x3c, !PT ;  /* 0x0000000204127212 */ /* 0x040fe400078e3cff */
[----:B------:R-:W-:Y:S02]  /*09c0*/  LOP3.LUT R19, R4, R3, RZ, 0x3c, !PT ;  /* 0x0000000304137212 */ /* 0x000fe400078e3cff */
[C---:B------:R-:W-:Y:S02]  /*09d0*/  LOP3.LUT R2, R3.reuse, R10, RZ, 0x3c, !PT ;  /* 0x0000000a03027212 */ /* 0x040fe400078e3cff */
[----:B------:R-:W-:Y:S02]  /*09e0*/  LEA.HI R0, R3, R0, RZ, 0x1 ;  /* 0x0000000003007211 */ /* 0x000fe400078f08ff */
[----:B------:R-:W0:Y:S01]  /*09f0*/  I2F.F64.S64 R18, R18 ;  /* 0x0000001200127312 */ /* 0x000e220000301c00 */
[----:B------:R-:W-:Y:S02]  /*0a00*/  ISETP.GE.AND P3, PT, R2, RZ, PT ;  /* 0x000000ff0200720c */ /* 0x000fe40003f66270 */
[----:B------:R-:W-:-:S04]  /*0a10*/  IMAD.MOV R2, RZ, RZ, -R0 ;  /* 0x000000ffff027224 */ /* 0x000fc800078e0a00 */
[----:B------:R-:W-:Y:S01]  /*0a20*/  @!P0 IMAD.MOV.U32 R0, RZ, RZ, R2 ;  /* 0x000000ffff008224 */ /* 0x000fe200078e0002 */
[----:B0-----:R-:W-:-:S10]  /*0a30*/  DMUL R20, R18, UR6 ;  /* 0x0000000612147c28 */ /* 0x001fd40008000000 */
[----:B------:R-:W0:Y:S02]  /*0a40*/  F2F.F32.F64 R20, R20 ;  /* 0x0000001400147310 */ /* 0x000e240000301000 */
[----:B0-----:R-:W-:-:S07]  /*0a50*/  FSEL R2, -R20, R20, !P3 ;  /* 0x0000001414027208 */ /* 0x001fce0005800100 */
.L_x_1:
[----:B------:R-:W-:Y:S05]  /*0a60*/  BSYNC B0 ;  /* 0x0000000000007941 */ /* 0x000fea0003800000 */
.L_x_0:
[----:B------:R-:W-:Y:S01]  /*0a70*/  LOP3.LUT R3, R0, 0x1, RZ, 0xc0, !PT ;  /* 0x0000000100037812 */ /* 0x000fe200078ec0ff */
[C---:B-----5:R-:W-:Y:S01]  /*0a80*/  FMUL R8, R11.reuse, 0.63661974668502807617 ;  /* 0x3f22f9830b087820 */ /* 0x060fe20000400000 */
[----:B------:R-:W-:Y:S01]  /*0a90*/  FMUL.FTZ R18, R2, R2 ;  /* 0x0000000202127220 */ /* 0x000fe20000410000 */
[----:B------:R-:W-:Y:S01]  /*0aa0*/  FADD.FTZ R20, |R11|, -RZ ;  /* 0x800000ff0b147221 */ /* 0x000fe20000010200 */
[----:B------:R-:W-:Y:S01]  /*0ab0*/  ISETP.NE.U32.AND P0, PT, R3, 0x1, PT ;  /* 0x000000010300780c */ /* 0x000fe20003f05070 */
[----:B------:R-:W-:Y:S01]  /*0ac0*/  VIADD R0, R0, 0x1 ;  /* 0x0000000100007836 */ /* 0x000fe20000000000 */
[----:B------:R-:W-:Y:S01]  /*0ad0*/  BSSY B0, `(.L_x_3) ;  /* 0x000004e000007945 */ /* 0x000fe20003800000 */
[----:B------:R-:W0:Y:S01]  /*0ae0*/  F2I.FTZ.NTZ R8, R8 ;  /* 0x0000000800087305 */ /* 0x000e220000213100 */
[----:B------:R-:W-:Y:S01]  /*0af0*/  IMAD.MOV.U32 R3, RZ, RZ, -0x46b2bead ;  /* 0xb94d4153ff037424 */ /* 0x000fe200078e00ff */
[----:B------:R-:W-:Y:S01]  /*0b00*/  FSETP.GE.AND P4, PT, R20, 105615, PT ;  /* 0x47ce47801400780b */ /* 0x000fe20003f86000 */
[----:B------:R-:W-:Y:S01]  /*0b10*/  IMAD.MOV.U32 R4, RZ, RZ, 0x3c0885e4 ;  /* 0x3c0885e4ff047424 */ /* 0x000fe200078e00ff */
[----:B------:R-:W-:-:S02]  /*0b20*/  LOP3.LUT P5, RZ, R0, 0x2, RZ, 0xc0, !PT ;  /* 0x0000000200ff7812 */ /* 0x000fc400078ac0ff */
[----:B------:R-:W-:Y:S02]  /*0b30*/  FSEL R0, R2, 1, !P0 ;  /* 0x3f80000002007808 */ /* 0x000fe40004000000 */
[----:B------:R-:W-:Y:S02]  /*0b40*/  FSETP.NEU.AND P3, PT, R20, +INF , PT ;  /* 0x7f8000001400780b */ /* 0x000fe40003f6d000 */
[----:B------:R-:W-:Y:S01]  /*0b50*/  @P0 MOV R5, 0x37cbac00 ;  /* 0x37cbac0000050802 */ /* 0x000fe20000000f00 */
[----:B------:R-:W-:Y:S02]  /*0b60*/  @P0 IMAD.MOV.U32 R4, RZ, RZ, 0x3d2aaabb ;  /* 0x3d2aaabbff040424 */ /* 0x000fe400078e00ff */
[C---:B------:R-:W-:Y:S02]  /*0b70*/  FFMA.FTZ R19, R18.reuse, R0, RZ ;  /* 0x0000000012137223 */ /* 0x040fe400000100ff */
[C---:B------:R-:W-:Y:S01]  /*0b80*/  @P0 FFMA.FTZ R3, R18.reuse, R5, -0.0013887860113754868507 ;  /* 0xbab607ed12030423 */ /* 0x040fe20000010005 */
[----:B0-----:R-:W-:Y:S01]  /*0b90*/  I2FP.F32.S32 R16, R8 ;  /* 0x0000000800107245 */ /* 0x001fe20000201400 */
[----:B------:R-:W-:Y:S01]  /*0ba0*/  IMAD.MOV.U32 R5, RZ, RZ, -0x41d55558 ;  /* 0xbe2aaaa8ff057424 */ /* 0x000fe200078e00ff */
[----:B------:R-:W-:Y:S01]  /*0bb0*/  MOV R20, R8 ;  /* 0x0000000800147202 */ /* 0x000fe20000000f00 */
[----:B------:R-:W-:Y:S01]  /*0bc0*/  FFMA.FTZ R4, R18, R3, R4 ;  /* 0x0000000312047223 */ /* 0x000fe20000010004 */
[----:B------:R-:W-:-:S02]  /*0bd0*/  @P0 IMAD.MOV.U32 R5, RZ, RZ, -0x41000001 ;  /* 0xbeffffffff050424 */ /* 0x000fc400078e00ff */
[----:B------:R-:W-:Y:S02]  /*0be0*/  FFMA.FTZ R3, R16, -1.5707962512969970703, R11 ;  /* 0xbfc90fda10037823 */ /* 0x000fe4000001000b */
[----:B------:R-:W-:Y:S02]  /*0bf0*/  FFMA.FTZ R5, R18, R4, R5 ;  /* 0x0000000412057223 */ /* 0x000fe40000010005 */
[C---:B------:R-:W-:Y:S02]  /*0c00*/  FFMA.FTZ R3, R16.reuse, -7.5497894158615963534e-08, R3 ;  /* 0xb3a2216810037823 */ /* 0x040fe40000010003 */
[----:B------:R-:W-:Y:S02]  /*0c10*/  FFMA.FTZ R0, R19, R5, R0 ;  /* 0x0000000513007223 */ /* 0x000fe40000010000 */
[----:B------:R-:W-:Y:S02]  /*0c20*/  FFMA.FTZ R16, R16, -5.3903029534742383927e-15, R3 ;  /* 0xa7c234c510107823 */ /* 0x000fe40000010003 */
[----:B------:R-:W-:-:S02]  /*0c30*/  @P5 FFMA.FTZ R0, R0, -1, RZ ;  /* 0xbf80000000005823 */ /* 0x000fc400000100ff */
[----:B------:R-:W-:Y:S01]  /*0c40*/  IMAD.MOV.U32 R21, RZ, RZ, R16 ;  /* 0x000000ffff157224 */ /* 0x000fe200078e0010 */
        /* <DEDUP_REMOVED lines=15> */
.L_x_5:
[----:B------:R-:W-:-:S04]  /*0d40*/  IADD3 R18, P0, R3, UR6, RZ ;  /* 0x0000000603127c10 */ /* 0x000fc8000ff1e0ff */
[----:B------:R-:W-:-:S06]  /*0d50*/  IADD3.X R19, R24, UR7, RZ, P0, !PT ;  /* 0x0000000718137c10 */ /* 0x000fcc00087fe4ff */
[----:B------:R-:W2:Y:S01]  /*0d60*/  LDG.E.CONSTANT R19, desc[UR4][R18.64] ;  /* 0x0000000412137981 */ /* 0x000ea2000c1e9900 */
[----:B------:R-:W-:Y:S01]  /*0d70*/  IADD3 R3, P5, R3, 0x4, RZ ;  /* 0x0000000403037810 */ /* 0x000fe20007fbe0ff */
[----:B------:R-:W-:-:S03]  /*0d80*/  IMAD.MOV.U32 R5, RZ, RZ, RZ ;  /* 0x000000ffff057224 */ /* 0x000fc600078e00ff */
[----:B------:R-:W-:Y:S02]  /*0d90*/  ISETP.NE.U32.AND P0, PT, R3, 0x18, PT ;  /* 0x000000180300780c */ /* 0x000fe40003f05070 */
[----:B------:R-:W-:-:S04]  /*0da0*/  IADD3.X R24, RZ, R24, RZ, P5, !PT ;  /* 0x00000018ff187210 */ /* 0x000fc80002ffe4ff */
        /* <DEDUP_REMOVED lines=17> */
[C-C-:B------:R-:W-:Y:S01]  /*0ec0*/  SHF.L.W.U32.HI R8, R2.reuse, 0x2, R5.reuse ;  /* 0x0000000202087819 */ /* 0x140fe20000010e05 */
[----:B------:R-:W-:Y:S01]  /*0ed0*/  IMAD.SHL.U32 R2, R2, 0x4, RZ ;  /* 0x0000000402027824 */ /* 0x000fe200078e00ff */
[----:B------:R-:W-:Y:S02]  /*0ee0*/  SHF.R.U32.HI R5, RZ, 0x1e, R5 ;  /* 0x0000001eff057819 */ /* 0x000fe40000011605 */
[----:B------:R-:W-:Y:S02]  /*0ef0*/  SHF.R.S32.HI R3, RZ, 0x1f, R8 ;  /* 0x0000001fff037819 */ /* 0x000fe40000011408 */
[----:B0-----:R-:W-:-:S02]  /*0f00*/  LOP3.LUT R4, R8, R11, RZ, 0x3c, !PT ;  /* 0x0000000b08047212 */ /* 0x001fc400078e3cff */
[C---:B------:R-:W-:Y:S02]  /*0f10*/  LOP3.LUT R2, R3.reuse, R2, RZ, 0x3c, !PT ;  /* 0x0000000203027212 */ /* 0x040fe400078e3cff */
[----:B------:R-:W-:Y:S02]  /*0f20*/  LOP3.LUT R3, R3, R8, RZ, 0x3c, !PT ;  /* 0x0000000803037212 */ /* 0x000fe400078e3cff */
[----:B------:R-:W-:Y:S02]  /*0f30*/  LEA.HI R8, R8, R5, RZ, 0x1 ;  /* 0x0000000508087211 */ /* 0x000fe400078f08ff */
[----:B------:R-:W-:Y:S02]  /*0f40*/  ISETP.GE.AND P5, PT, R4, RZ, PT ;  /* 0x000000ff0400720c */ /* 0x000fe40003fa6270 */
[----:B------:R-:W0:Y:S01]  /*0f50*/  I2F.F64.S64 R2, R2 ;  /* 0x0000000200027312 */ /* 0x000e220000301c00 */
[----:B------:R-:W-:-:S05]  /*0f60*/  IMAD.MOV R4, RZ, RZ, -R8 ;  /* 0x000000ffff047224 */ /* 0x000fca00078e0a08 */
[----:B------:R-:W-:Y:S01]  /*0f70*/  @!P0 MOV R8, R4 ;  /* 0x0000000400088202 */ /* 0x000fe20000000f00 */
[----:B0-----:R-:W-:-:S10]  /*0f80*/  DMUL R18, R2, UR6 ;  /* 0x0000000602127c28 */ /* 0x001fd40008000000 */
[----:B------:R-:W0:Y:S02]  /*0f90*/  F2F.F32.F64 R18, R18 ;  /* 0x0000001200127310 */ /* 0x000e240000301000 */
[----:B0-----:R-:W-:-:S07]  /*0fa0*/  FSEL R21, -R18, R18, !P5 ;  /* 0x0000001212157208 */ /* 0x001fce0006800100 */
.L_x_4:
[----:B------:R-:W-:Y:S05]  /*0fb0*/  BSYNC B0 ;  /* 0x0000000000007941 */ /* 0x000fea0003800000 */
.L_x_3:
[----:B------:R-:W-:Y:S01]  /*0fc0*/  ISETP.GT.AND P0, PT, R15, 0x3f, PT ;  /* 0x0000003f0f00780c */ /* 0x000fe20003f04270 */
[----:B------:R-:W-:Y:S01]  /*0fd0*/  VIADD R5, R17, 0xffffffc0 ;  /* 0xffffffc011057836 */ /* 0x000fe20000000000 */
[----:B------:R-:W-:Y:S01]  /*0fe0*/  ISETP.GE.AND P5, PT, R15, 0x40, PT ;  /* 0x000000400f00780c */ /* 0x000fe20003fa6270 */
[----:B------:R-:W-:Y:S02]  /*0ff0*/  VIADD R3, R17, 0x40 ;  /* 0x0000004011037836 */ /* 0x000fe40000000000 */
[----:B------:R-:W-:Y:S02]  /*1000*/  IMAD.MOV.U32 R15, RZ, RZ, RZ ;  /* 0x000000ffff0f7224 */ /* 0x000fe400078e00ff */
[----:B------:R-:W-:-:S04]  /*1010*/  IMAD.WIDE R4, R5, 0x2, R6 ;  /* 0x0000000205047825 */ /* 0x000fc800078e0206 */
[----:B------:R-:W-:Y:S01]  /*1020*/  IMAD.WIDE R2, R3, 0x2, R6 ;  /* 0x0000000203027825 */ /* 0x000fe200078e0206 */
[----:B------:R-:W-:Y:S01]  /*1030*/  LOP3.LUT R6, R8, 0x1, RZ, 0xc0, !PT ;  /* 0x0000000108067812 */ /* 0x000fe200078ec0ff */
[----:B------:R-:W5:Y:S02]  /*1040*/  @P0 LDG.E.EL R15, desc[UR4][R4.64] ;  /* 0x00000004040f0981 */ /* 0x000f64000c2e1900 */
[----:B------:R-:W-:Y:S01]  /*1050*/  FMUL.FTZ R22, R21, R21 ;  /* 0x0000001515167220 */ /* 0x000fe20000410000 */
[----:B------:R-:W-:Y:S01]  /*1060*/  IMAD.MOV.U32 R7, RZ, RZ, RZ ;  /* 0x000000ffff077224 */ /* 0x000fe200078e00ff */
[----:B------:R-:W-:Y:S01]  /*1070*/  ISETP.NE.U32.AND P0, PT, R6, 0x1, PT ;  /* 0x000000010600780c */ /* 0x000fe20003f05070 */
[----:B------:R-:W-:Y:S01]  /*1080*/  HFMA2.MMA R6, -RZ, RZ, -0.66259765625, 2.662109375 ;  /* 0xb94d4153ff067435 */ /* 0x000fe200000001ff */
[----:B------:R-:W-:Y:S02]  /*1090*/  IMAD.MOV.U32 R17, RZ, RZ, 0x3c0885e4 ;  /* 0x3c0885e4ff117424 */ /* 0x000fe400078e00ff */
[----:B------:R-:W-:Y:S01]  /*10a0*/  VIADD R18, R8, 0x1 ;  /* 0x0000000108127836 */ /* 0x000fe20000000000 */
[----:B------:R0:W5:Y:S01]  /*10b0*/  @!P5 LDG.E.EL R7, desc[UR4][R2.64] ;  /* 0x000000040207d981 */ /* 0x000162000c2e1900 */
[----:B------:R-:W-:-:S07]  /*10c0*/  IMAD.MOV.U32 R8, RZ, RZ, -0x41d55558 ;  /* 0xbe2aaaa8ff087424 */ /* 0x000fce00078e00ff */
[----:B------:R-:W-:Y:S01]  /*10d0*/  @P0 IMAD.MOV.U32 R19, RZ, RZ, 0x37cbac00 ;  /* 0x37cbac00ff130424 */ /* 0x000fe200078e00ff */
[----:B------:R-:W-:-:S03]  /*10e0*/  @P0 MOV R17, 0x3d2aaabb ;  /* 0x3d2aaabb00110802 */ /* 0x000fc60000000f00 */
[----:B------:R-:W-:Y:S01]  /*10f0*/  @P0 FFMA.FTZ R6, R22, R19, -0.0013887860113754868507 ;  /* 0xbab607ed16060423 */ /* 0x000fe20000010013 */
[----:B------:R-:W-:Y:S01]  /*1100*/  LOP3.LUT P6, RZ, R18, 0x2, RZ, 0xc0, !PT ;  /* 0x0000000212ff7812 */ /* 0x000fe200078cc0ff */
[----:B------:R-:W-:Y:S01]  /*1110*/  @P0 IMAD.MOV.U32 R8, RZ, RZ, -0x41000001 ;  /* 0xbeffffffff080424 */ /* 0x000fe200078e00ff */
[----:B0-----:R-:W-:Y:S01]  /*1120*/  FSEL R2, R21, 1, !P0 ;  /* 0x3f80000015027808 */ /* 0x001fe20004000000 */
[----:B------:R-:W-:-:S04]  /*1130*/  FFMA.FTZ R17, R22, R6, R17 ;  /* 0x0000000616117223 */ /* 0x000fc80000010011 */
[C---:B------:R-:W-:Y:S01]  /*1140*/  FFMA.FTZ R17, R22.reuse, R17, R8 ;  /* 0x0000001116117223 */ /* 0x040fe20000010008 */
[----:B------:R-:W-:Y:S01]  /*1150*/  FFMA.FTZ R3, R22, R2, RZ ;  /* 0x0000000216037223 */ /* 0x000fe200000100ff */
[----:B------:R-:W-:Y:S03]  /*1160*/  BSSY B0, `(.L_x_6) ;  /* 0x0000039000007945 */ /* 0x000fe60003800000 */
[----:B------:R-:W-:-:S04]  /*1170*/  FFMA.FTZ R2, R3, R17, R2 ;  /* 0x0000001103027223 */ /* 0x000fc80000010002 */
[----:B------:R-:W-:Y:S01]  /*1180*/  @P6 FFMA.FTZ R2, R2, -1, RZ ;  /* 0xbf80000002026823 */ /* 0x000fe200000100ff */
        /* <DEDUP_REMOVED lines=15> */
.L_x_8:
        /* <DEDUP_REMOVED lines=21> */
[----:B------:R-:W-:-:S02]  /*13d0*/  ISETP.GE.AND P1, PT, R10, RZ, PT ;  /* 0x000000ff0a00720c */ /* 0x000fc40003f26270 */
[-C--:B--2---:R-:W-:Y:S02]  /*13e0*/  SHF.L.W.U32.HI R6, R3, R8.reuse, R6 ;  /* 0x0000000803067219 */ /* 0x084fe40000010e06 */
[----:B---3--:R-:W-:-:S04]  /*13f0*/  @P0 SHF.L.W.U32.HI R3, R5, R8, R3 ;  /* 0x0000000805030219 */ /* 0x008fc80000010e03 */
[C-C-:B------:R-:W-:Y:S01]  /*1400*/  SHF.L.W.U32.HI R5, R3.reuse, 0x2, R6.reuse ;  /* 0x0000000203057819 */ /* 0x140fe20000010e06 */
[----:B------:R-:W-:Y:S01]  /*1410*/  IMAD.SHL.U32 R3, R3, 0x4, RZ ;  /* 0x0000000403037824 */ /* 0x000fe200078e00ff */
[----:B------:R-:W-:Y:S02]  /*1420*/  SHF.R.U32.HI R6, RZ, 0x1e, R6 ;  /* 0x0000001eff067819 */ /* 0x000fe40000011606 */
[----:B------:R-:W-:Y:S02]  /*1430*/  SHF.R.S32.HI R8, RZ, 0x1f, R5 ;  /* 0x0000001fff087819 */ /* 0x000fe40000011405 */
[C---:B------:R-:W-:Y:S02]  /*1440*/  LEA.HI R14, R5.reuse, R6, RZ, 0x1 ;  /* 0x00000006050e7211 */ /* 0x040fe400078f08ff */
[C---:B------:R-:W-:Y:S02]  /*1450*/  LOP3.LUT R18, R8.reuse, R3, RZ, 0x3c, !PT ;  /* 0x0000000308127212 */ /* 0x040fe400078e3cff */
[----:B------:R-:W-:Y:S01]  /*1460*/  LOP3.LUT R19, R8, R5, RZ, 0x3c, !PT ;  /* 0x0000000508137212 */ /* 0x000fe200078e3cff */
[----:B------:R-:W-:Y:S01]  /*1470*/  IMAD.MOV R3, RZ, RZ, -R14 ;  /* 0x000000ffff037224 */ /* 0x000fe200078e0a0e */
[----:B------:R-:W-:-:S04]  /*1480*/  LOP3.LUT R10, R5, R10, RZ, 0x3c, !PT ;  /* 0x0000000a050a7212 */ /* 0x000fc800078e3cff */
[----:B------:R-:W1:Y:S01]  /*1490*/  I2F.F64.S64 R18, R18 ;  /* 0x0000001200127312 */ /* 0x000e620000301c00 */
[----:B------:R-:W-:Y:S02]  /*14a0*/  ISETP.GE.AND P0, PT, R10, RZ, PT ;  /* 0x000000ff0a00720c */ /* 0x000fe40003f06270 */
[----:B------:R-:W-:Y:S01]  /*14b0*/  @!P1 MOV R14, R3 ;  /* 0x00000003000e9202 */ /* 0x000fe20000000f00 */
[----:B-1----:R-:W-:-:S10]  /*14c0*/  DMUL R22, R18, UR6 ;  /* 0x0000000612167c28 */ /* 0x002fd40008000000 */
[----:B------:R-:W1:Y:S02]  /*14d0*/  F2F.F32.F64 R22, R22 ;  /* 0x0000001600167310 */ /* 0x000e640000301000 */
[----:B01----:R-:W-:-:S07]  /*14e0*/  FSEL R13, -R22, R22, !P0 ;  /* 0x00000016160d7208 */ /* 0x003fce0004000100 */
.L_x_7:
[----:B------:R-:W-:Y:S05]  /*14f0*/  BSYNC B0 ;  /* 0x0000000000007941 */ /* 0x000fea0003800000 */
.L_x_6:
[C---:B------:R-:W-:Y:S01]  /*1500*/  LOP3.LUT R3, R14.reuse, 0x1, RZ, 0xc0, !PT ;  /* 0x000000010e037812 */ /* 0x040fe200078ec0ff */
[----:B------:R-:W-:Y:S01]  /*1510*/  FMUL.FTZ R8, R13, R13 ;  /* 0x0000000d0d087220 */ /* 0x000fe20000410000 */
[----:B------:R-:W-:Y:S01]  /*1520*/  IMAD.MOV.U32 R5, RZ, RZ, 0x3c0885e4 ;  /* 0x3c0885e4ff057424 */ /* 0x000fe200078e00ff */
[----:B------:R-:W-:Y:S01]  /*1530*/  LOP3.LUT P1, RZ, R14, 0x2, RZ, 0xc0, !PT ;  /* 0x000000020eff7812 */ /* 0x000fe2000782c0ff */
[----:B------:R-:W-:Y:S01]  /*1540*/  IMAD.MOV.U32 R4, RZ, RZ, -0x46b2bead ;  /* 0xb94d4153ff047424 */ /* 0x000fe200078e00ff */
[----:B------:R-:W-:Y:S01]  /*1550*/  ISETP.NE.U32.AND P0, PT, R3, 0x1, PT ;  /* 0x000000010300780c */ /* 0x000fe20003f05070 */
[----:B------:R-:W-:Y:S01]  /*1560*/  IMAD.MOV.U32 R6, RZ, RZ, -0x41d55558 ;  /* 0xbe2aaaa8ff067424 */ /* 0x000fe200078e00ff */
[----:B------:R-:W-:Y:S11]  /*1570*/  BSSY B0, `(.L_x_9) ;  /* 0x0000042000007945 */ /* 0x000ff60003800000 */
[----:B------:R-:W-:Y:S01]  /*1580*/  @!P0 IMAD.MOV.U32 R3, RZ, RZ, 0x37cbac00 ;  /* 0x37cbac00ff038424 */ /* 0x000fe200078e00ff */
[----:B------:R-:W-:Y:S01]  /*1590*/  @!P0 MOV R5, 0x3d2aaabb ;  /* 0x3d2aaabb00058802 */ /* 0x000fe20000000f00 */
[----:B------:R-:W-:-:S02]  /*15a0*/  @!P0 IMAD.MOV.U32 R6, RZ, RZ, -0x41000001 ;  /* 0xbeffffffff068424 */ /* 0x000fc400078e00ff */
[----:B------:R-:W-:Y:S01]  /*15b0*/  @!P0 FFMA.FTZ R4, R8, R3, -0.0013887860113754868507 ;  /* 0xbab607ed08048423 */ /* 0x000fe20000010003 */
[----:B------:R-:W-:-:S03]  /*15c0*/  FSEL R3, R13, 1, P0 ;  /* 0x3f8000000d037808 */ /* 0x000fc60000000000 */
[C---:B------:R-:W-:Y:S02]  /*15d0*/  FFMA.FTZ R5, R8.reuse, R4, R5 ;  /* 0x0000000408057223 */ /* 0x040fe40000010005 */
[C---:B------:R-:W-:Y:S02]  /*15e0*/  FFMA.FTZ R4, R8.reuse, R3, RZ ;  /* 0x0000000308047223 */ /* 0x040fe400000100ff */
[----:B------:R-:W-:-:S04]  /*15f0*/  FFMA.FTZ R6, R8, R5, R6 ;  /* 0x0000000508067223 */ /* 0x000fc80000010006 */
        /* <DEDUP_REMOVED lines=14> */
[----:B------:R-:W-:Y:S01]  /*16e0*/  VIADD R6, R5, 0xffffff80 ;  /* 0xffffff8005067836 */ /* 0x000fe20000000000 */
[----:B------:R-:W-:-:S04]  /*16f0*/  MOV R5, R1 ;  /* 0x0000000100057202 */ /* 0x000fc80000000f00 */
[----:B------:R-:W-:-:S07]  /*1700*/  SHF.R.U32.HI R6, RZ, 0x5, R6 ;  /* 0x00000005ff067819 */ /* 0x000fce0000011606 */
.L_x_11:
[----:B------:R-:W-:-:S04]  /*1710*/  IADD3 R16, P0, R8, UR6, RZ ;  /* 0x0000000608107c10 */ /* 0x000fc8000ff1e0ff */
[----:B------:R-:W-:-:S05]  /*1720*/  IADD3.X R17, R13, UR7, RZ, P0, !PT ;  /* 0x000000070d117c10 */ /* 0x000fca00087fe4ff */
[----:B------:R0:W2:Y:S01]  /*1730*/  LDG.E.CONSTANT R19, desc[UR4][R16.64] ;  /* 0x0000000410137981 */ /* 0x0000a2000c1e9900 */
[----:B------:R-:W-:-:S04]  /*1740*/  IADD3 R8, P1, R8, 0x4, RZ ;  /* 0x0000000408087810 */ /* 0x000fc80007f3e0ff */
[----:B------:R-:W-:Y:S01]  /*1750*/  ISETP.NE.U32.AND P0, PT, R8, 0x18, PT ;  /* 0x000000180800780c */ /* 0x000fe20003f05070 */
[----:B------:R-:W-:Y:S02]  /*1760*/  IMAD.X R13, RZ, RZ, R13, P1 ;  /* 0x000000ffff0d7224 */ /* 0x000fe400008e060d */
[----:B0-----:R-:W-:-:S03]  /*1770*/  IMAD.MOV.U32 R16, RZ, RZ, R4 ;  /* 0x000000ffff107224 */ /* 0x001fc600078e0004 */
[----:B------:R-:W-:Y:S01]  /*1780*/  ISETP.NE.AND.EX P0, PT, R13, RZ, PT, P0 ;  /* 0x000000ff0d00720c */ /* 0x000fe20003f05300 */
[----:B------:R-:W-:Y:S02]  /*1790*/  IMAD.MOV.U32 R17, RZ, RZ, RZ ;  /* 0x000000ffff117224 */ /* 0x000fe400078e00ff */
[----:B--2---:R-:W-:-:S05]  /*17a0*/  IMAD.WIDE.U32 R18, R14, R19, R16 ;  /* 0x000000130e127225 */ /* 0x004fca00078e0010 */
[----:B------:R0:W-:Y:S01]  /*17b0*/  STL [R5], R18 ;  /* 0x0000001205007387 */ /* 0x0001e20000100800 */
[----:B------:R-:W-:Y:S01]  /*17c0*/  MOV R4, R19 ;  /* 0x0000001300047202 */ /* 0x000fe20000000f00 */
[----:B0-----:R-:W-:-:S03]  /*17d0*/  VIADD R5, R5, 0x4 ;  /* 0x0000000405057836 */ /* 0x001fc60000000000 */
[----:B------:R-:W-:Y:S05]  /*17e0*/  @P0 BRA `(.L_x_11) ;  /* 0xfffffffc00c80947 */ /* 0x000fea000383ffff */
[C---:B------:R-:W-:Y:S01]  /*17f0*/  LOP3.LUT P0, RZ, R11.reuse, 0xf800000, RZ, 0xc0, !PT ;  /* 0x0f8000000bff7812 */ /* 0x040fe2000780c0ff */
        /* <DEDUP_REMOVED lines=9> */
[----:B---3--:R-:W-:Y:S02]  /*1890*/  @P0 SHF.L.W.U32.HI R5, R6, R10, R5 ;  /* 0x0000000a06050219 */ /* 0x008fe40000010e05 */
[--C-:B------:R-:W-:Y:S02]  /*18a0*/  SHF.R.U32.HI R13, RZ, 0x1e, R8.reuse ;  /* 0x0000001eff0d7819 */ /* 0x100fe40000011608 */
[C---:B------:R-:W-:Y:S01]  /*18b0*/  SHF.L.W.U32.HI R20, R5.reuse, 0x2, R8 ;  /* 0x0000000205147819 */ /* 0x040fe20000010e08 */
[----:B------:R-:W-:-:S03]  /*18c0*/  IMAD.SHL.U32 R5, R5, 0x4, RZ ;  /* 0x0000000405057824 */ /* 0x000fc600078e00ff */
[----:B------:R-:W-:Y:S02]  /*18d0*/  SHF.R.S32.HI R6, RZ, 0x1f, R20 ;  /* 0x0000001fff067819 */ /* 0x000fe40000011414 */
[----:B------:R-:W-:Y:S02]  /*18e0*/  LOP3.LUT R11, R20, R11, RZ, 0x3c, !PT ;  /* 0x0000000b140b7212 */ /* 0x000fe400078e3cff */
[C---:B------:R-:W-:Y:S02]  /*18f0*/  LOP3.LUT R16, R6.reuse, R5, RZ, 0x3c, !PT ;  /* 0x0000000506107212 */ /* 0x040fe400078e3cff */
[----:B------:R-:W-:Y:S02]  /*1900*/  LOP3.LUT R17, R6, R20, RZ, 0x3c, !PT ;  /* 0x0000001406117212 */ /* 0x000fe400078e3cff */
[----:B------:R-:W-:Y:S02]  /*1910*/  LEA.HI R20, R20, R13, RZ, 0x1 ;  /* 0x0000000d14147211 */ /* 0x000fe400078f08ff */
[----:B------:R-:W-:-:S02]  /*1920*/  ISETP.GE.AND P0, PT, R11, RZ, PT ;  /* 0x000000ff0b00720c */ /* 0x000fc40003f06270 */
[----:B------:R-:W0:Y:S01]  /*1930*/  I2F.F64.S64 R16, R16 ;  /* 0x0000001000107312 */ /* 0x000e220000301c00 */
[----:B------:R-:W-:-:S05]  /*1940*/  IMAD.MOV R6, RZ, RZ, -R20 ;  /* 0x000000ffff067224 */ /* 0x000fca00078e0a14 */
[----:B------:R-:W-:Y:S01]  /*1950*/  @!P1 MOV R20, R6 ;  /* 0x0000000600149202 */ /* 0x000fe20000000f00 */
[----:B0-----:R-:W-:-:S10]  /*1960*/  DMUL R4, R16, UR6 ;  /* 0x0000000610047c28 */ /* 0x001fd40008000000 */
[----:B------:R-:W0:Y:S02]  /*1970*/  F2F.F32.F64 R4, R4 ;  /* 0x0000000400047310 */ /* 0x000e240000301000 */
[----:B0-----:R-:W-:-:S07]  /*1980*/  FSEL R16, -R4, R4, !P0 ;  /* 0x0000000404107208 */ /* 0x001fce0004000100 */
.L_x_10:
[----:B------:R-:W-:Y:S05]  /*1990*/  BSYNC B0 ;  /* 0x0000000000007941 */ /* 0x000fea0003800000 */
.L_x_9:
[----:B------:R-:W-:Y:S01]  /*19a0*/  LOP3.LUT R4, R20, 0x1, RZ, 0xc0, !PT ;  /* 0x0000000114047812 */ /* 0x000fe200078ec0ff */
[----:B------:R-:W-:Y:S01]  /*19b0*/  FMUL.FTZ R13, R16, R16 ;  /* 0x00000010100d7220 */ /* 0x000fe20000410000 */
[----:B------:R-:W-:Y:S01]  /*19c0*/  IMAD.MOV.U32 R5, RZ, RZ, 0x3c0885e4 ;  /* 0x3c0885e4ff057424 */ /* 0x000fe200078e00ff */
[----:B------:R-:W-:Y:S01]  /*19d0*/  HFMA2.MMA R6, -RZ, RZ, -1.541015625, -0.052001953125 ;  /* 0xbe2aaaa8ff067435 */ /* 0x000fe200000001ff */
[----:B------:R-:W-:Y:S01]  /*19e0*/  ISETP.NE.U32.AND P0, PT, R4, 0x1, PT ;  /* 0x000000010400780c */ /* 0x000fe20003f05070 */
[----:B------:R-:W-:Y:S01]  /*19f0*/  IMAD.MOV.U32 R4, RZ, RZ, -0x46b2bead ;  /* 0xb94d4153ff047424 */ /* 0x000fe200078e00ff */
[----:B------:R-:W-:Y:S01]  /*1a00*/  LOP3.LUT P1, RZ, R20, 0x2, RZ, 0xc0, !PT ;  /* 0x0000000214ff7812 */ /* 0x000fe2000782c0ff */
[----:B------:R-:W0:Y:S10]  /*1a10*/  LDC.64 R10, c[0x0][0x220] ;  /* 0x00008800ff0a7b82 */ /* 0x000e340000000a00 */
[----:B------:R-:W-:-:S02]  /*1a20*/  @!P0 IMAD.MOV.U32 R8, RZ, RZ, 0x37cbac00 ;  /* 0x37cbac00ff088424 */ /* 0x000fc400078e00ff */
[----:B------:R-:W-:Y:S02]  /*1a30*/  @!P0 IMAD.MOV.U32 R5, RZ, RZ, 0x3d2aaabb ;  /* 0x3d2aaabbff058424 */ /* 0x000fe400078e00ff */
[C---:B------:R-:W-:Y:S01]  /*1a40*/  @!P0 FFMA.FTZ R4, R13.reuse, R8, -0.0013887860113754868507 ;  /* 0xbab607ed0d048423 */ /* 0x040fe20000010008 */
[----:B------:R-:W-:Y:S02]  /*1a50*/  @!P0 IMAD.MOV.U32 R6, RZ, RZ, -0x41000001 ;  /* 0xbeffffffff068424 */ /* 0x000fe400078e00ff */
[----:B-----5:R-:W-:Y:S02]  /*1a60*/  HADD2.F32 R8, -RZ, R7.H0_H0 ;  /* 0x20000007ff087230 */ /* 0x020fe40000004100 */
[C---:B------:R-:W-:Y:S01]  /*1a70*/  FFMA.FTZ R5, R13.reuse, R4, R5 ;  /* 0x000000040d057223 */ /* 0x040fe20000010005 */
[----:B------:R-:W-:Y:S01]  /*1a80*/  FSEL R4, R16, 1, P0 ;  /* 0x3f80000010047808 */ /* 0x000fe20000000000 */
[----:B------:R-:W-:Y:S02]  /*1a90*/  HADD2.F32 R7, -RZ, R7.H1_H1 ;  /* 0x30000007ff077230 */ /* 0x000fe40000004100 */
[----:B------:R-:W-:Y:S01]  /*1aa0*/  FFMA.FTZ R5, R13, R5, R6 ;  /* 0x000000050d057223 */ /* 0x000fe20000010006 */
[----:B------:R-:W-:-:S02]  /*1ab0*/  HADD2.F32 R6, -RZ, R15.H0_H0 ;  /* 0x2000000fff067230 */ /* 0x000fc40000004100 */
[----:B------:R-:W-:Y:S01]  /*1ac0*/  FFMA.FTZ R13, R13, R4, RZ ;  /* 0x000000040d0d7223 */ /* 0x000fe200000100ff */
[----:B------:R-:W-:Y:S01]  /*1ad0*/  @!P5 FADD R6, RZ, -R8 ;  /* 0x80000008ff06d221 */ /* 0x000fe20000000000 */
[----:B------:R-:W-:Y:S02]  /*1ae0*/  HADD2.F32 R15, -RZ, R15.H1_H1 ;  /* 0x3000000fff0f7230 */ /* 0x000fe40000004100 */
[----:B------:R-:W-:Y:S01]  /*1af0*/  @!P5 FADD R15, RZ, -R7 ;  /* 0x80000007ff0fd221 */ /* 0x000fe20000000000 */
[----:B------:R-:W-:Y:S01]  /*1b00*/  FFMA.FTZ R4, R13, R5, R4 ;  /* 0x000000050d047223 */ /* 0x000fe20000010004 */
[----:B------:R-:W-:Y:S01]  /*1b10*/  FMUL R6, R6, R3 ;  /* 0x0000000306067220 */ /* 0x000fe20000400000 */
[----:B------:R-:W-:Y:S02]  /*1b20*/  HADD2.F32 R5, -RZ, R12.H0_H0 ;  /* 0x2000000cff057230 */ /* 0x000fe40000004100 */
[----:B------:R-:W-:Y:S01]  /*1b30*/  @P1 FFMA.FTZ R4, R4, -1, RZ ;  /* 0xbf80000004041823 */ /* 0x000fe200000100ff */
[----:B------:R-:W-:-:S02]  /*1b40*/  HADD2.F32 R3, -RZ, R12.H1_H1 ;  /* 0x3000000cff037230 */ /* 0x000fc40000004100 */
[----:B------:R-:W-:Y:S01]  /*1b50*/  FFMA R5, R5, R0, R6 ;  /* 0x0000000005057223 */ /* 0x000fe20000000006 */
[----:B------:R-:W-:Y:S01]  /*1b60*/  FMUL R4, R15, R4 ;  /* 0x000000040f047220 */ /* 0x000fe20000400000 */
[----:B0-----:R-:W-:-:S04]  /*1b70*/  IMAD.WIDE R10, R9, 0x2, R10 ;  /* 0x00000002090a7825 */ /* 0x001fc800078e020a */
[----:B------:R-:W-:-:S05]  /*1b80*/  FFMA R4, R3, R2, R4 ;  /* 0x0000000203047223 */ /* 0x000fca0000000004 */
[----:B------:R-:W-:-:S05]  /*1b90*/  F2FP.F16.F32.PACK_AB R5, R4, R5 ;  /* 0x000000050405723e */ /* 0x000fca00000000ff */
[----:B------:R-:W-:Y:S01]  /*1ba0*/  STG.E desc[UR4][R10.64], R5 ;  /* 0x000000050a007986 */ /* 0x000fe2000c101904 */
[----:B------:R-:W-:Y:S05]  /*1bb0*/  EXIT ;  /* 0x000000000000794d */ /* 0x000fea0003800000 */
.L_x_12:
[----:B------:R-:W-:-:S00]  /*1bc0*/  BRA `(.L_x_12) ;  /* 0xfffffffc00fc7947 */ /* 0x000fc0000383ffff */
[----:B------:R-:W-:-:S00]  /*1bd0*/  NOP ;  /* 0x0000000000007918 */ /* 0x000fc00000000000 */
        /* <DEDUP_REMOVED lines=10> */
.L_x_13:


//--------------------- .nv.global.init           --------------------------
	.section	.nv.global.init,"aw",@progbits
	.align	4
.nv.global.init:
	.type		__cudart_i2opi_f,@object
	.size		__cudart_i2opi_f,(_$_str - __cudart_i2opi_f)
__cudart_i2opi_f:
        /*0000*/ 	.byte	0x41, 0x90, 0x43, 0x3c, 0x99, 0x95, 0x62, 0xdb, 0xc0, 0xdd, 0x34, 0xf5, 0xd1, 0x57, 0x27, 0xfc
        /*0010*/ 	.byte	0x29, 0x15, 0x44, 0x4e, 0x6e, 0x83, 0xf9, 0xa2
	.type		_$_str,@object
	.size		_$_str,(.L_0 - _$_str)
_$_str:
        /*0018*/ 	.byte	0x5f, 0x5f, 0x43, 0x55, 0x44, 0x41, 0x5f, 0x46, 0x54, 0x5a, 0x00
.L_0:


//--------------------- .nv.constant0.triton_poi_fused_clone_2 --------------------------
	.section	.nv.constant0.triton_poi_fused_clone_2,"a",@progbits
	.sectionflags	@""
	.align	4
.nv.constant0.triton_poi_fused_clone_2:
	.zero		576
